	.headerflags	@"EF_CUDA_TEXMODE_UNIFIED EF_CUDA_64BIT_ADDRESS EF_CUDA_ACCELERATORS EF_CUDA_SM90 EF_CUDA_VIRTUAL_SM(EF_CUDA_SM90)"
	.elftype	@"ET_EXEC"


//--------------------- .nv.info                  --------------------------
	.section	.nv.info,"",@"SHT_CUDA_INFO"
	.align	4


	//----- nvinfo : EIATTR_REGCOUNT
	.align		4
        /*0000*/ 	.byte	0x04, 0x2f
        /*0002*/ 	.short	(.L_1 - .L_0)
	.align		4
.L_0:
        /*0004*/ 	.word	index@(triton_poi_fused_convolution_17)
        /*0008*/ 	.word	0x0000001a


	//----- nvinfo : EIATTR_MIN_STACK_SIZE
	.align		4
.L_1:
        /*000c*/ 	.byte	0x04, 0x12
        /*000e*/ 	.short	(.L_3 - .L_2)
	.align		4
.L_2:
        /*0010*/ 	.word	index@(triton_poi_fused_convolution_17)
        /*0014*/ 	.word	0x00000000


	//----- nvinfo : EIATTR_FRAME_SIZE
	.align		4
.L_3:
        /*0018*/ 	.byte	0x04, 0x11
        /*001a*/ 	.short	(.L_5 - .L_4)
	.align		4
.L_4:
        /*001c*/ 	.word	index@(triton_poi_fused_convolution_17)
        /*0020*/ 	.word	0x00000000


	//----- nvinfo : EIATTR_MIN_STACK_SIZE
	.align		4
.L_5:
        /*0024*/ 	.byte	0x04, 0x12
        /*0026*/ 	.short	(.L_7 - .L_6)
	.align		4
.L_6:
        /*0028*/ 	.word	index@(triton_poi_fused_convolution_17)
        /*002c*/ 	.word	0x00000000
.L_7:


//--------------------- .nv.info.triton_poi_fused_convolution_17 --------------------------
	.section	.nv.info.triton_poi_fused_convolution_17,"",@"SHT_CUDA_INFO"
	.sectionflags	@""
	.align	4


	//----- nvinfo : EIATTR_CUDA_API_VERSION
	.align		4
        /*0000*/ 	.byte	0x04, 0x37
        /*0002*/ 	.short	(.L_9 - .L_8)
.L_8:
        /*0004*/ 	.word	0x0000007c


	//----- nvinfo : EIATTR_KPARAM_INFO
	.align		4
.L_9:
        /*0008*/ 	.byte	0x04, 0x17
        /*000a*/ 	.short	(.L_11 - .L_10)
.L_10:
        /*000c*/ 	.word	0x00000000
        /*0010*/ 	.short	0x0002
        /*0012*/ 	.short	0x0010
        /*0014*/ 	.byte	0x00, 0xf0, 0x11, 0x00


	//----- nvinfo : EIATTR_KPARAM_INFO
	.align		4
.L_11:
        /*0018*/ 	.byte	0x04, 0x17
        /*001a*/ 	.short	(.L_13 - .L_12)
.L_12:
        /*001c*/ 	.word	0x00000000
        /*0020*/ 	.short	0x0001
        /*0022*/ 	.short	0x0008
        /*0024*/ 	.byte	0x00, 0xf4, 0x21, 0x00


	//----- nvinfo : EIATTR_KPARAM_INFO
	.align		4
.L_13:
        /*0028*/ 	.byte	0x04, 0x17
        /*002a*/ 	.short	(.L_15 - .L_14)
.L_14:
        /*002c*/ 	.word	0x00000000
        /*0030*/ 	.short	0x0000
        /*0032*/ 	.short	0x0000
        /*0034*/ 	.byte	0x00, 0xf4, 0x21, 0x00


	//----- nvinfo : EIATTR_SPARSE_MMA_MASK
	.align		4
.L_15:
        /*0038*/ 	.byte	0x03, 0x50
        /*003a*/ 	.short	0x0000


	//----- nvinfo : EIATTR_MAXREG_COUNT
	.align		4
        /*003c*/ 	.byte	0x03, 0x1b
        /*003e*/ 	.short	0x00ff


	//----- nvinfo : EIATTR_EXIT_INSTR_OFFSETS
	.align		4
        /*0040*/ 	.byte	0x04, 0x1c
        /*0042*/ 	.short	(.L_17 - .L_16)


	//   ....[0]....
.L_16:
        /*0044*/ 	.word	0x00000230


	//----- nvinfo : EIATTR_REQNTID
	.align		4
.L_17:
        /*0048*/ 	.byte	0x04, 0x10
        /*004a*/ 	.short	(.L_19 - .L_18)
.L_18:
        /*004c*/ 	.word	0x00000080
        /*0050*/ 	.word	0x00000001
        /*0054*/ 	.word	0x00000001


	//----- nvinfo : EIATTR_CBANK_PARAM_SIZE
	.align		4
.L_19:
        /*0058*/ 	.byte	0x03, 0x19
        /*005a*/ 	.short	0x0014


	//----- nvinfo : EIATTR_PARAM_CBANK
	.align		4
        /*005c*/ 	.byte	0x04, 0x0a
        /*005e*/ 	.short	(.L_21 - .L_20)
	.align		4
.L_20:
        /*0060*/ 	.word	index@(.nv.constant0.triton_poi_fused_convolution_17)
        /*0064*/ 	.short	0x0210
        /*0066*/ 	.short	0x0014


	//----- nvinfo : EIATTR_SW_WAR
	.align		4
.L_21:
        /*0068*/ 	.byte	0x04, 0x36
        /*006a*/ 	.short	(.L_23 - .L_22)
.L_22:
        /*006c*/ 	.word	0x00000008
.L_23:


//--------------------- .nv.callgraph             --------------------------
	.section	.nv.callgraph,"",@"SHT_CUDA_CALLGRAPH"
	.align	4
	.sectionentsize	8
	.align		4
        /*0000*/ 	.word	0x00000000
	.align		4
        /*0004*/ 	.word	0xffffffff
	.align		4
        /*0008*/ 	.word	0x00000000
	.align		4
        /*000c*/ 	.word	0xfffffffe
	.align		4
        /*0010*/ 	.word	0x00000000
	.align		4
        /*0014*/ 	.word	0xfffffffd
	.align		4
        /*0018*/ 	.word	0x00000000
	.align		4
        /*001c*/ 	.word	0xfffffffc


//--------------------- .text.triton_poi_fused_convolution_17 --------------------------
	.section	.text.triton_poi_fused_convolution_17,"ax",@progbits
	.align	128
        .global         triton_poi_fused_convolution_17
        .type           triton_poi_fused_convolution_17,@function
        .size           triton_poi_fused_convolution_17,(.L_x_1 - triton_poi_fused_convolution_17)
        .other          triton_poi_fused_convolution_17,@"STO_CUDA_ENTRY STV_DEFAULT"
triton_poi_fused_convolution_17:
.text.triton_poi_fused_convolution_17:
[----:B------:R-:W-:Y:S01]  /*0000*/  LDC R1, c[0x0][0x28] ;  /* 0x00000a00ff017b82 */ /* 0x000fe20000000800 */
[----:B------:R-:W1:Y:S07]  /*0010*/  S2R R0, SR_TID.X ;  /* 0x0000000000007919 */ /* 0x000e6e0000002100 */
[----:B------:R-:W2:Y:S01]  /*0020*/  LDC.64 R2, c[0x0][0x218] ;  /* 0x00008600ff027b82 */ /* 0x000ea20000000a00 */
[----:B------:R-:W-:Y:S01]  /*0030*/  ULDC.64 UR4, c[0x0][0x208] ;  /* 0x0000820000047ab9 */ /* 0x000fe20000000a00 */
[----:B------:R-:W3:Y:S06]  /*0040*/  S2R R5, SR_CTAID.X ;  /* 0x0000000000057919 */ /* 0x000eec0000002500 */
[----:B------:R-:W4:Y:S01]  /*0050*/  LDC.64 R8, c[0x0][0x210] ;  /* 0x00008400ff087b82 */ /* 0x000f220000000a00 */
[----:B-1----:R-:W-:-:S04]  /*0060*/  SHF.L.U32 R0, R0, 0x2, RZ ;  /* 0x0000000200007819 */ /* 0x002fc800000006ff */
[----:B------:R-:W-:Y:S02]  /*0070*/  LOP3.LUT R0, R0, 0x1fc, RZ, 0xc0, !PT ;  /* 0x000001fc00007812 */ /* 0x000fe400078ec0ff */
[----:B---3--:R-:W-:Y:S02]  /*0080*/  SHF.R.S32.HI R4, RZ, 0x15, R5 ;  /* 0x00000015ff047819 */ /* 0x008fe40000011405 */
[----:B------:R-:W-:Y:S02]  /*0090*/  LEA R5, R5, R0, 0xa ;  /* 0x0000000005057211 */ /* 0x000fe400078e50ff */
[----:B------:R-:W-:Y:S02]  /*00a0*/  SGXT R4, R4, 0x1 ;  /* 0x000000010404781a */ /* 0x000fe40000000200 */
[----:B------:R-:W-:Y:S01]  /*00b0*/  IADD3 R0, R5, 0x200, RZ ;  /* 0x0000020005007810 */ /* 0x000fe20007ffe0ff */
[----:B----4-:R-:W-:Y:S01]  /*00c0*/  IMAD.WIDE R8, R5, 0x4, R8 ;  /* 0x0000000405087825 */ /* 0x010fe200078e0208 */
[----:B------:R-:W-:-:S02]  /*00d0*/  LEA.HI R6, R4, R5, RZ, 0xa ;  /* 0x0000000504067211 */ /* 0x000fc400078f50ff */
[----:B------:R-:W-:Y:S02]  /*00e0*/  LEA.HI R4, R4, R0, RZ, 0xa ;  /* 0x0000000004047211 */ /* 0x000fe400078f50ff */
[----:B------:R-:W-:Y:S02]  /*00f0*/  LOP3.LUT R6, R6, 0xfffffc00, RZ, 0xc0, !PT ;  /* 0xfffffc0006067812 */ /* 0x000fe400078ec0ff */
[----:B------:R-:W-:Y:S02]  /*0100*/  LOP3.LUT R7, R4, 0xfffffc00, RZ, 0xc0, !PT ;  /* 0xfffffc0004077812 */ /* 0x000fe400078ec0ff */
[----:B------:R-:W-:Y:S02]  /*0110*/  IADD3 R11, R5, -R6, RZ ;  /* 0x80000006050b7210 */ /* 0x000fe40007ffe0ff */
[----:B------:R-:W-:Y:S02]  /*0120*/  IADD3 R13, R0, -R7, RZ ;  /* 0x80000007000d7210 */ /* 0x000fe40007ffe0ff */
[----:B------:R-:W3:Y:S01]  /*0130*/  LDG.E.128 R4, desc[UR4][R8.64] ;  /* 0x0000000408047981 */ /* 0x000ee2000c1e1d00 */
[----:B--2---:R-:W-:-:S04]  /*0140*/  IMAD.WIDE R10, R11, 0x4, R2 ;  /* 0x000000040b0a7825 */ /* 0x004fc800078e0202 */
[----:B------:R-:W-:Y:S01]  /*0150*/  IMAD.WIDE R2, R13, 0x4, R2 ;  /* 0x000000040d027825 */ /* 0x000fe200078e0202 */
[----:B------:R-:W3:Y:S04]  /*0160*/  LDG.E.EL.128 R16, desc[UR4][R10.64] ;  /* 0x000000040a107981 */ /* 0x000ee8000c2e1d00 */
[----:B------:R-:W2:Y:S04]  /*0170*/  LDG.E.128 R12, desc[UR4][R8.64+0x800] ;  /* 0x00080004080c7981 */ /* 0x000ea8000c1e1d00 */
[----:B------:R-:W2:Y:S01]  /*0180*/  LDG.E.EL.128 R20, desc[UR4][R2.64] ;  /* 0x0000000402147981 */ /* 0x000ea2000c2e1d00 */
[----:B---3--:R-:W-:Y:S01]  /*0190*/  FADD R4, R4, R16 ;  /* 0x0000001004047221 */ /* 0x008fe20000000000 */
[----:B------:R-:W-:Y:S01]  /*01a0*/  FADD R5, R5, R17 ;  /* 0x0000001105057221 */ /* 0x000fe20000000000 */
[----:B------:R-:W-:Y:S01]  /*01b0*/  FADD R6, R6, R18 ;  /* 0x0000001206067221 */ /* 0x000fe20000000000 */
[----:B------:R-:W-:Y:S01]  /*01c0*/  FADD R7, R7, R19 ;  /* 0x0000001307077221 */ /* 0x000fe20000000000 */
[----:B--2---:R-:W-:Y:S01]  /*01d0*/  FADD R12, R12, R20 ;  /* 0x000000140c0c7221 */ /* 0x004fe20000000000 */
[----:B------:R-:W-:Y:S01]  /*01e0*/  FADD R13, R13, R21 ;  /* 0x000000150d0d7221 */ /* 0x000fe20000000000 */
[----:B------:R-:W-:Y:S01]  /*01f0*/  FADD R14, R14, R22 ;  /* 0x000000160e0e7221 */ /* 0x000fe20000000000 */
[----:B------:R-:W-:Y:S01]  /*0200*/  FADD R15, R15, R23 ;  /* 0x000000170f0f7221 */ /* 0x000fe20000000000 */
[----:B------:R-:W-:Y:S04]  /*0210*/  STG.E.128 desc[UR4][R8.64], R4 ;  /* 0x0000000408007986 */ /* 0x000fe8000c101d04 */
[----:B------:R-:W-:Y:S01]  /*0220*/  STG.E.128 desc[UR4][R8.64+0x800], R12 ;  /* 0x0008000c08007986 */ /* 0x000fe2000c101d04 */
[----:B------:R-:W-:Y:S05]  /*0230*/  EXIT ;  /* 0x000000000000794d */ /* 0x000fea0003800000 */
.L_x_0:
[----:B------:R-:W-:-:S00]  /*0240*/  BRA `(.L_x_0) ;  /* 0xfffffffc00fc7947 */ /* 0x000fc0000383ffff */
[----:B------:R-:W-:-:S00]  /*0250*/  NOP ;  /* 0x0000000000007918 */ /* 0x000fc00000000000 */
        /* <DEDUP_REMOVED lines=10> */
.L_x_1:


//--------------------- .nv.constant0.triton_poi_fused_convolution_17 --------------------------
	.section	.nv.constant0.triton_poi_fused_convolution_17,"a",@progbits
	.sectionflags	@""
	.align	4
.nv.constant0.triton_poi_fused_convolution_17:
	.zero		548
